//
// Generated by NVIDIA NVVM Compiler
//
// Compiler Build ID: CL-36424714
// Cuda compilation tools, release 13.0, V13.0.88
// Based on NVVM 20.0.0
//

.version 9.0
.target sm_100
.address_size 64

	// .globl	_Z14matrixMultiplyPfS_S_iiiiii

.visible .entry _Z14matrixMultiplyPfS_S_iiiiii(
	.param .u64 .ptr .align 1 _Z14matrixMultiplyPfS_S_iiiiii_param_0,
	.param .u64 .ptr .align 1 _Z14matrixMultiplyPfS_S_iiiiii_param_1,
	.param .u64 .ptr .align 1 _Z14matrixMultiplyPfS_S_iiiiii_param_2,
	.param .u32 _Z14matrixMultiplyPfS_S_iiiiii_param_3,
	.param .u32 _Z14matrixMultiplyPfS_S_iiiiii_param_4,
	.param .u32 _Z14matrixMultiplyPfS_S_iiiiii_param_5,
	.param .u32 _Z14matrixMultiplyPfS_S_iiiiii_param_6,
	.param .u32 _Z14matrixMultiplyPfS_S_iiiiii_param_7,
	.param .u32 _Z14matrixMultiplyPfS_S_iiiiii_param_8
)
{


	ret;

}


// ===== COMPILED SASS (sm_100) =====

	.target	sm_100

	.elftype	@"ET_EXEC"


//--------------------- .note.nv.tkinfo           --------------------------
	.section	.note.nv.tkinfo,"",@"SHT_NOTE"
	.sectionflags	@"SHF_NOTE_NV_TKINFO"
	.tkinfo
        /*0018*/ 	.word	0x00000002
        /*0030*/ 	.string	""
        /*0030*/ 	.string	"ptxas"
        /*0030*/ 	.string	"Cuda compilation tools, release 13.0, V13.0.88"
        /*0030*/ 	.string	"Build cuda_13.0.r13.0/compiler.36424714_0"
        /*0030*/ 	.string	"-arch sm_100 -m 64 "



//--------------------- .note.nv.cuinfo           --------------------------
	.section	.note.nv.cuinfo,"",@"SHT_NOTE"
	.sectionflags	@"SHF_NOTE_NV_CUINFO"
        /*0018*/ 	.short	0x0002
        /*001a*/ 	.short	0x0064
        /*001c*/ 	.short	0x0082
	.zero		2


//--------------------- .nv.info                  --------------------------
	.section	.nv.info,"",@"SHT_CUDA_INFO"
	.align	4


	//----- nvinfo : EIATTR_REGCOUNT
	.align		4
        /*0000*/ 	.byte	0x04, 0x2f
        /*0002*/ 	.short	(.L_1 - .L_0)
	.align		4
.L_0:
        /*0004*/ 	.word	index@(_Z14matrixMultiplyPfS_S_iiiiii)
        /*0008*/ 	.word	0x00000004


	//----- nvinfo : EIATTR_FRAME_SIZE
	.align		4
.L_1:
        /*000c*/ 	.byte	0x04, 0x11
        /*000e*/ 	.short	(.L_3 - .L_2)
	.align		4
.L_2:
        /*0010*/ 	.word	index@(_Z14matrixMultiplyPfS_S_iiiiii)
        /*0014*/ 	.word	0x00000000


	//----- nvinfo : EIATTR_MIN_STACK_SIZE
	.align		4
.L_3:
        /*0018*/ 	.byte	0x04, 0x12
        /*001a*/ 	.short	(.L_5 - .L_4)
	.align		4
.L_4:
        /*001c*/ 	.word	index@(_Z14matrixMultiplyPfS_S_iiiiii)
        /*0020*/ 	.word	0x00000000
.L_5:


//--------------------- .nv.compat                --------------------------
	.section	.nv.compat,"",@"SHT_CUDA_COMPAT_INFO"
	.align	4
        /*0000*/ 	.byte	0x02, 0x09, 0x00, 0x00, 0x02, 0x02, 0x01, 0x00, 0x02, 0x05, 0x05, 0x00, 0x03, 0x07, 0x01, 0x01
        /*0010*/ 	.byte	0x02, 0x03, 0x00, 0x00, 0x02, 0x06, 0x01, 0x00, 0x04, 0x0b, 0x08, 0x00, 0x09, 0x00, 0x00, 0x00
        /*0020*/ 	.byte	0x00, 0x00, 0x00, 0x00


//--------------------- .nv.info._Z14matrixMultiplyPfS_S_iiiiii --------------------------
	.section	.nv.info._Z14matrixMultiplyPfS_S_iiiiii,"",@"SHT_CUDA_INFO"
	.sectionflags	@""
	.align	4


	//----- nvinfo : EIATTR_CUDA_API_VERSION
	.align		4
        /*0000*/ 	.byte	0x04, 0x37
        /*0002*/ 	.short	(.L_7 - .L_6)
.L_6:
        /*0004*/ 	.word	0x00000082


	//----- nvinfo : EIATTR_KPARAM_INFO
	.align		4
.L_7:
        /*0008*/ 	.byte	0x04, 0x17
        /*000a*/ 	.short	(.L_9 - .L_8)
.L_8:
        /*000c*/ 	.word	0x00000000
        /*0010*/ 	.short	0x0008
        /*0012*/ 	.short	0x002c
        /*0014*/ 	.byte	0x00, 0xf0, 0x11, 0x00


	//----- nvinfo : EIATTR_KPARAM_INFO
	.align		4
.L_9:
        /*0018*/ 	.byte	0x04, 0x17
        /*001a*/ 	.short	(.L_11 - .L_10)
.L_10:
        /*001c*/ 	.word	0x00000000
        /*0020*/ 	.short	0x0007
        /*0022*/ 	.short	0x0028
        /*0024*/ 	.byte	0x00, 0xf0, 0x11, 0x00


	//----- nvinfo : EIATTR_KPARAM_INFO
	.align		4
.L_11:
        /*0028*/ 	.byte	0x04, 0x17
        /*002a*/ 	.short	(.L_13 - .L_12)
.L_12:
        /*002c*/ 	.word	0x00000000
        /*0030*/ 	.short	0x0006
        /*0032*/ 	.short	0x0024
        /*0034*/ 	.byte	0x00, 0xf0, 0x11, 0x00


	//----- nvinfo : EIATTR_KPARAM_INFO
	.align		4
.L_13:
        /*0038*/ 	.byte	0x04, 0x17
        /*003a*/ 	.short	(.L_15 - .L_14)
.L_14:
        /*003c*/ 	.word	0x00000000
        /*0040*/ 	.short	0x0005
        /*0042*/ 	.short	0x0020
        /*0044*/ 	.byte	0x00, 0xf0, 0x11, 0x00


	//----- nvinfo : EIATTR_KPARAM_INFO
	.align		4
.L_15:
        /*0048*/ 	.byte	0x04, 0x17
        /*004a*/ 	.short	(.L_17 - .L_16)
.L_16:
        /*004c*/ 	.word	0x00000000
        /*0050*/ 	.short	0x0004
        /*0052*/ 	.short	0x001c
        /*0054*/ 	.byte	0x00, 0xf0, 0x11, 0x00


	//----- nvinfo : EIATTR_KPARAM_INFO
	.align		4
.L_17:
        /*0058*/ 	.byte	0x04, 0x17
        /*005a*/ 	.short	(.L_19 - .L_18)
.L_18:
        /*005c*/ 	.word	0x00000000
        /*0060*/ 	.short	0x0003
        /*0062*/ 	.short	0x0018
        /*0064*/ 	.byte	0x00, 0xf0, 0x11, 0x00


	//----- nvinfo : EIATTR_KPARAM_INFO
	.align		4
.L_19:
        /*0068*/ 	.byte	0x04, 0x17
        /*006a*/ 	.short	(.L_21 - .L_20)
.L_20:
        /*006c*/ 	.word	0x00000000
        /*0070*/ 	.short	0x0002
        /*0072*/ 	.short	0x0010
        /*0074*/ 	.byte	0x00, 0xf5, 0x21, 0x00


	//----- nvinfo : EIATTR_KPARAM_INFO
	.align		4
.L_21:
        /*0078*/ 	.byte	0x04, 0x17
        /*007a*/ 	.short	(.L_23 - .L_22)
.L_22:
        /*007c*/ 	.word	0x00000000
        /*0080*/ 	.short	0x0001
        /*0082*/ 	.short	0x0008
        /*0084*/ 	.byte	0x00, 0xf5, 0x21, 0x00


	//----- nvinfo : EIATTR_KPARAM_INFO
	.align		4
.L_23:
        /*0088*/ 	.byte	0x04, 0x17
        /*008a*/ 	.short	(.L_25 - .L_24)
.L_24:
        /*008c*/ 	.word	0x00000000
        /*0090*/ 	.short	0x0000
        /*0092*/ 	.short	0x0000
        /*0094*/ 	.byte	0x00, 0xf5, 0x21, 0x00


	//----- nvinfo : EIATTR_SPARSE_MMA_MASK
	.align		4
.L_25:
        /*0098*/ 	.byte	0x03, 0x50
        /*009a*/ 	.short	0x0000


	//----- nvinfo : EIATTR_MAXREG_COUNT
	.align		4
        /*009c*/ 	.byte	0x03, 0x1b
        /*009e*/ 	.short	0x00ff


	//----- nvinfo : EIATTR_MERCURY_ISA_VERSION
	.align		4
        /*00a0*/ 	.byte	0x03, 0x5f
        /*00a2*/ 	.short	0x0101


	//----- nvinfo : EIATTR_VRC_CTA_INIT_COUNT
	.align		4
        /*00a4*/ 	.byte	0x02, 0x4a
	.zero		1
	.zero		1


	//----- nvinfo : EIATTR_EXIT_INSTR_OFFSETS
	.align		4
        /*00a8*/ 	.byte	0x04, 0x1c
        /*00aa*/ 	.short	(.L_27 - .L_26)


	//   ....[0]....
.L_26:
        /*00ac*/ 	.word	0x00000010


	//----- nvinfo : EIATTR_CBANK_PARAM_SIZE
	.align		4
.L_27:
        /*00b0*/ 	.byte	0x03, 0x19
        /*00b2*/ 	.short	0x0030


	//----- nvinfo : EIATTR_PARAM_CBANK
	.align		4
        /*00b4*/ 	.byte	0x04, 0x0a
        /*00b6*/ 	.short	(.L_29 - .L_28)
	.align		4
.L_28:
        /*00b8*/ 	.word	index@(.nv.constant0._Z14matrixMultiplyPfS_S_iiiiii)
        /*00bc*/ 	.short	0x0380
        /*00be*/ 	.short	0x0030


	//----- nvinfo : EIATTR_SW_WAR
	.align		4
.L_29:
        /*00c0*/ 	.byte	0x04, 0x36
        /*00c2*/ 	.short	(.L_31 - .L_30)
.L_30:
        /*00c4*/ 	.word	0x00000008
.L_31:


//--------------------- .nv.callgraph             --------------------------
	.section	.nv.callgraph,"",@"SHT_CUDA_CALLGRAPH"
	.align	4
	.sectionentsize	8
	.align		4
        /*0000*/ 	.word	0x00000000
	.align		4
        /*0004*/ 	.word	0xffffffff
	.align		4
        /*0008*/ 	.word	0x00000000
	.align		4
        /*000c*/ 	.word	0xfffffffe
	.align		4
        /*0010*/ 	.word	0x00000000
	.align		4
        /*0014*/ 	.word	0xfffffffd
	.align		4
        /*0018*/ 	.word	0x00000000
	.align		4
        /*001c*/ 	.word	0xfffffffc


//--------------------- .text._Z14matrixMultiplyPfS_S_iiiiii --------------------------
	.section	.text._Z14matrixMultiplyPfS_S_iiiiii,"ax",@progbits
	.align	128
        .global         _Z14matrixMultiplyPfS_S_iiiiii
        .type           _Z14matrixMultiplyPfS_S_iiiiii,@function
        .size           _Z14matrixMultiplyPfS_S_iiiiii,(.L_x_1 - _Z14matrixMultiplyPfS_S_iiiiii)
        .other          _Z14matrixMultiplyPfS_S_iiiiii,@"STO_CUDA_ENTRY STV_DEFAULT"
_Z14matrixMultiplyPfS_S_iiiiii:
.text._Z14matrixMultiplyPfS_S_iiiiii:
[----:B------:R-:W-:Y:S01]  /*0000*/  LDC R1, c[0x0][0x37c] ;  /* 0x0000df00ff017b82 */ /* 0x000fe20000000800 */
[----:B------:R-:W-:Y:S05]  /*0010*/  EXIT ;  /* 0x000000000000794d */ /* 0x000fea0003800000 */
.L_x_0:
[----:B------:R-:W-:-:S00]  /*0020*/  BRA `(.L_x_0) ;  /* 0xfffffffc00fc7947 */ /* 0x000fc0000383ffff */
[----:B------:R-:W-:-:S00]  /*0030*/  NOP ;  /* 0x0000000000007918 */ /* 0x000fc00000000000 */
        /* <DEDUP_REMOVED lines=12> */
.L_x_1:


//--------------------- .nv.shared.reserved.0     --------------------------
	.section	.nv.shared.reserved.0,"aw",@nobits
	.weak		__nv_reservedSMEM_offset_0_alias
	.size		__nv_reservedSMEM_offset_0_alias, 0, 64
	.other		__nv_reservedSMEM_offset_0_alias,@"STO_CUDA_RESERVED_SHARED STV_DEFAULT"
__nv_reservedSMEM_offset_0_alias:
	.zero		0
	.zero		64


//--------------------- .nv.constant0._Z14matrixMultiplyPfS_S_iiiiii --------------------------
	.section	.nv.constant0._Z14matrixMultiplyPfS_S_iiiiii,"a",@progbits
	.sectionflags	@""
	.align	4
.nv.constant0._Z14matrixMultiplyPfS_S_iiiiii:
	.zero		944


//--------------------- SYMBOLS --------------------------

	.type		.nv.reservedSmem.offset0,@object
	.size		.nv.reservedSmem.offset0,0x4
